//
// Generated by NVIDIA NVVM Compiler
//
// Compiler Build ID: CL-36424714
// Cuda compilation tools, release 13.0, V13.0.88
// Based on NVVM 20.0.0
//

.version 9.0
.target sm_100
.address_size 64

	// .globl	_Z10hello_cudav
.extern .func  (.param .b32 func_retval0) vprintf
(
	.param .b64 vprintf_param_0,
	.param .b64 vprintf_param_1
)
;
.global .align 1 .b8 $str[13] = {104, 101, 108, 108, 111, 32, 67, 117, 100, 97, 32, 10};
.global .align 1 .b8 $str$1[83] = {98, 108, 111, 99, 107, 73, 100, 120, 46, 120, 58, 32, 37, 100, 44, 32, 98, 108, 111, 99, 107, 73, 100, 120, 46, 121, 58, 32, 37, 100, 44, 32, 116, 104, 114, 101, 97, 100, 105, 100, 120, 46, 120, 58, 32, 37, 100, 44, 32, 116, 104, 114, 101, 97, 100, 73, 100, 120, 46, 121, 58, 32, 37, 100, 44, 32, 116, 104, 114, 101, 97, 100, 105, 100, 120, 46, 122, 58, 32, 37, 100, 10};

.visible .entry _Z10hello_cudav()
{
	.local .align 8 .b8 	__local_depot0[24];
	.reg .b64 	%SP;
	.reg .b64 	%SPL;
	.reg .b32 	%r<10>;
	.reg .b64 	%rd<7>;

	mov.u64 	%SPL, __local_depot0;
	cvta.local.u64 	%SP, %SPL;
	add.u64 	%rd1, %SP, 0;
	add.u64 	%rd2, %SPL, 0;
	mov.u64 	%rd3, $str;
	cvta.global.u64 	%rd4, %rd3;
	{ // callseq 0, 0
	.param .b64 param0;
	st.param.b64 	[param0], %rd4;
	.param .b64 param1;
	st.param.b64 	[param1], 0;
	.param .b32 retval0;
	call.uni (retval0), 
	vprintf, 
	(
	param0, 
	param1
	);
	ld.param.b32 	%r1, [retval0];
	} // callseq 0
	mov.u32 	%r3, %ctaid.x;
	mov.u32 	%r4, %ctaid.y;
	mov.u32 	%r5, %tid.x;
	mov.u32 	%r6, %tid.y;
	mov.u32 	%r7, %tid.z;
	st.local.v2.u32 	[%rd2], {%r3, %r4};
	st.local.v2.u32 	[%rd2+8], {%r5, %r6};
	st.local.u32 	[%rd2+16], %r7;
	mov.u64 	%rd5, $str$1;
	cvta.global.u64 	%rd6, %rd5;
	{ // callseq 1, 0
	.param .b64 param0;
	st.param.b64 	[param0], %rd6;
	.param .b64 param1;
	st.param.b64 	[param1], %rd1;
	.param .b32 retval0;
	call.uni (retval0), 
	vprintf, 
	(
	param0, 
	param1
	);
	ld.param.b32 	%r8, [retval0];
	} // callseq 1
	ret;

}


// ===== COMPILED SASS (sm_100) =====

	.target	sm_100

	.elftype	@"ET_EXEC"


//--------------------- .note.nv.tkinfo           --------------------------
	.section	.note.nv.tkinfo,"",@"SHT_NOTE"
	.sectionflags	@"SHF_NOTE_NV_TKINFO"
	.tkinfo
        /*0018*/ 	.word	0x00000002
        /*0030*/ 	.string	""
        /*0030*/ 	.string	"ptxas"
        /*0030*/ 	.string	"Cuda compilation tools, release 13.0, V13.0.88"
        /*0030*/ 	.string	"Build cuda_13.0.r13.0/compiler.36424714_0"
        /*0030*/ 	.string	"-arch sm_100 -m 64 "



//--------------------- .note.nv.cuinfo           --------------------------
	.section	.note.nv.cuinfo,"",@"SHT_NOTE"
	.sectionflags	@"SHF_NOTE_NV_CUINFO"
        /*0018*/ 	.short	0x0002
        /*001a*/ 	.short	0x0064
        /*001c*/ 	.short	0x0082
	.zero		2


//--------------------- .nv.info                  --------------------------
	.section	.nv.info,"",@"SHT_CUDA_INFO"
	.align	4


	//----- nvinfo : EIATTR_REGCOUNT
	.align		4
        /*0000*/ 	.byte	0x04, 0x2f
        /*0002*/ 	.short	(.L_3 - .L_2)
	.align		4
.L_2:
        /*0004*/ 	.word	index@(_Z10hello_cudav)
        /*0008*/ 	.word	0x00000018


	//----- nvinfo : EIATTR_FRAME_SIZE
	.align		4
.L_3:
        /*000c*/ 	.byte	0x04, 0x11
        /*000e*/ 	.short	(.L_5 - .L_4)
	.align		4
.L_4:
        /*0010*/ 	.word	index@(_Z10hello_cudav)
        /*0014*/ 	.word	0x00000018


	//----- nvinfo : EIATTR_MIN_STACK_SIZE
	.align		4
.L_5:
        /*0018*/ 	.byte	0x04, 0x12
        /*001a*/ 	.short	(.L_7 - .L_6)
	.align		4
.L_6:
        /*001c*/ 	.word	index@(_Z10hello_cudav)
        /*0020*/ 	.word	0x00000018
.L_7:


//--------------------- .nv.compat                --------------------------
	.section	.nv.compat,"",@"SHT_CUDA_COMPAT_INFO"
	.align	4
        /*0000*/ 	.byte	0x02, 0x09, 0x00, 0x00, 0x02, 0x02, 0x01, 0x00, 0x02, 0x05, 0x05, 0x00, 0x03, 0x07, 0x01, 0x01
        /*0010*/ 	.byte	0x02, 0x03, 0x00, 0x00, 0x02, 0x06, 0x01, 0x00, 0x04, 0x0b, 0x08, 0x00, 0x09, 0x00, 0x00, 0x00
        /*0020*/ 	.byte	0x00, 0x00, 0x00, 0x00


//--------------------- .nv.info._Z10hello_cudav  --------------------------
	.section	.nv.info._Z10hello_cudav,"",@"SHT_CUDA_INFO"
	.sectionflags	@""
	.align	4


	//----- nvinfo : EIATTR_CUDA_API_VERSION
	.align		4
        /*0000*/ 	.byte	0x04, 0x37
        /*0002*/ 	.short	(.L_9 - .L_8)
.L_8:
        /*0004*/ 	.word	0x00000082


	//----- nvinfo : EIATTR_SPARSE_MMA_MASK
	.align		4
.L_9:
        /*0008*/ 	.byte	0x03, 0x50
        /*000a*/ 	.short	0x0000


	//----- nvinfo : EIATTR_MAXREG_COUNT
	.align		4
        /*000c*/ 	.byte	0x03, 0x1b
        /*000e*/ 	.short	0x00ff


	//----- nvinfo : EIATTR_EXTERNS
	.align		4
        /*0010*/ 	.byte	0x04, 0x0f
        /*0012*/ 	.short	(.L_11 - .L_10)


	//   ....[0]....
	.align		4
.L_10:
        /*0014*/ 	.word	index@(vprintf)


	//----- nvinfo : EIATTR_MERCURY_ISA_VERSION
	.align		4
.L_11:
        /*0018*/ 	.byte	0x03, 0x5f
        /*001a*/ 	.short	0x0101


	//----- nvinfo : EIATTR_VRC_CTA_INIT_COUNT
	.align		4
        /*001c*/ 	.byte	0x02, 0x4a
	.zero		1
	.zero		1


	//----- nvinfo : EIATTR_SYSCALL_OFFSETS
	.align		4
        /*0020*/ 	.byte	0x04, 0x46
        /*0022*/ 	.short	(.L_13 - .L_12)


	//   ....[0]....
.L_12:
        /*0024*/ 	.word	0x000000d0


	//   ....[1]....
        /*0028*/ 	.word	0x000001d0


	//----- nvinfo : EIATTR_EXIT_INSTR_OFFSETS
	.align		4
.L_13:
        /*002c*/ 	.byte	0x04, 0x1c
        /*002e*/ 	.short	(.L_15 - .L_14)


	//   ....[0]....
.L_14:
        /*0030*/ 	.word	0x000001e0


	//----- nvinfo : EIATTR_SW_WAR
	.align		4
.L_15:
        /*0034*/ 	.byte	0x04, 0x36
        /*0036*/ 	.short	(.L_17 - .L_16)
.L_16:
        /*0038*/ 	.word	0x00000008
.L_17:


//--------------------- .nv.callgraph             --------------------------
	.section	.nv.callgraph,"",@"SHT_CUDA_CALLGRAPH"
	.align	4
	.sectionentsize	8
	.align		4
        /*0000*/ 	.word	0x00000000
	.align		4
        /*0004*/ 	.word	0xffffffff
	.align		4
        /*0008*/ 	.word	index@(_Z10hello_cudav)
	.align		4
        /*000c*/ 	.word	index@(vprintf)
	.align		4
        /*0010*/ 	.word	0x00000000
	.align		4
        /*0014*/ 	.word	0xfffffffe
	.align		4
        /*0018*/ 	.word	0x00000000
	.align		4
        /*001c*/ 	.word	0xfffffffd
	.align		4
        /*0020*/ 	.word	0x00000000
	.align		4
        /*0024*/ 	.word	0xfffffffc


//--------------------- .nv.constant4             --------------------------
	.section	.nv.constant4,"a",@progbits
	.align	8
	.align		8
.nv.constant4:
        /*0000*/ 	.dword	vprintf
	.align		8
        /*0008*/ 	.dword	$str
	.align		8
        /*0010*/ 	.dword	$str$1


//--------------------- .text._Z10hello_cudav     --------------------------
	.section	.text._Z10hello_cudav,"ax",@progbits
	.align	128
        .global         _Z10hello_cudav
        .type           _Z10hello_cudav,@function
        .size           _Z10hello_cudav,(.L_x_3 - _Z10hello_cudav)
        .other          _Z10hello_cudav,@"STO_CUDA_ENTRY STV_DEFAULT"
_Z10hello_cudav:
.text._Z10hello_cudav:
[----:B------:R-:W0:Y:S01]  /*0000*/  LDC R1, c[0x0][0x37c] ;  /* 0x0000df00ff017b82 */ /* 0x000e220000000800 */
[----:B------:R-:W-:Y:S01]  /*0010*/  MOV R17, 0x0 ;  /* 0x0000000000117802 */ /* 0x000fe20000000f00 */
[----:B------:R-:W1:Y:S01]  /*0020*/  LDCU UR4, c[0x0][0x2f8] ;  /* 0x00005f00ff0477ac */ /* 0x000e620008000800 */
[----:B0-----:R-:W-:Y:S01]  /*0030*/  VIADD R1, R1, 0xffffffe8 ;  /* 0xffffffe801017836 */ /* 0x001fe20000000000 */
[----:B------:R-:W-:-:S04]  /*0040*/  CS2R R6, SRZ ;  /* 0x0000000000067805 */ /* 0x000fc8000001ff00 */
[----:B------:R0:W2:Y:S01]  /*0050*/  LDC.64 R8, c[0x4][R17] ;  /* 0x0100000011087b82 */ /* 0x0000a20000000a00 */
[----:B------:R-:W3:Y:S01]  /*0060*/  LDCU.64 UR6, c[0x4][0x8] ;  /* 0x01000100ff0677ac */ /* 0x000ee20008000a00 */
[----:B------:R-:W4:Y:S01]  /*0070*/  LDCU UR5, c[0x0][0x2fc] ;  /* 0x00005f80ff0577ac */ /* 0x000f220008000800 */
[----:B-1----:R-:W-:Y:S01]  /*0080*/  IADD3 R16, P0, PT, R1, UR4, RZ ;  /* 0x0000000401107c10 */ /* 0x002fe2000ff1e0ff */
[----:B---3--:R-:W-:Y:S01]  /*0090*/  IMAD.U32 R4, RZ, RZ, UR6 ;  /* 0x00000006ff047e24 */ /* 0x008fe2000f8e00ff */
[----:B------:R-:W-:-:S03]  /*00a0*/  MOV R5, UR7 ;  /* 0x0000000700057c02 */ /* 0x000fc60008000f00 */
[----:B0---4-:R-:W-:-:S08]  /*00b0*/  IMAD.X R2, RZ, RZ, UR5, P0 ;  /* 0x00000005ff027e24 */ /* 0x011fd000080e06ff */
[----:B------:R-:W-:-:S07]  /*00c0*/  LEPC R20, `(.L_x_0) ;  /* 0x000000001014794e */ /* 0x000fce0000000000 */
[----:B--2---:R-:W-:Y:S05]  /*00d0*/  CALL.ABS.NOINC R8 ;  /* 0x0000000008007343 */ /* 0x004fea0003c00000 */
.L_x_0:
[----:B------:R-:W0:Y:S01]  /*00e0*/  S2R R8, SR_CTAID.X ;  /* 0x0000000000087919 */ /* 0x000e220000002500 */
[----:B------:R1:W2:Y:S01]  /*00f0*/  LDC.64 R12, c[0x4][R17] ;  /* 0x01000000110c7b82 */ /* 0x0002a20000000a00 */
[----:B------:R-:W3:Y:S01]  /*0100*/  LDCU.64 UR4, c[0x4][0x10] ;  /* 0x01000200ff0477ac */ /* 0x000ee20008000a00 */
[----:B------:R-:W-:Y:S01]  /*0110*/  IMAD.MOV.U32 R6, RZ, RZ, R16 ;  /* 0x000000ffff067224 */ /* 0x000fe200078e0010 */
[----:B------:R-:W0:Y:S01]  /*0120*/  S2R R9, SR_CTAID.Y ;  /* 0x0000000000097919 */ /* 0x000e220000002600 */
[----:B------:R-:W-:Y:S01]  /*0130*/  MOV R7, R2 ;  /* 0x0000000200077202 */ /* 0x000fe20000000f00 */
[----:B------:R-:W4:Y:S01]  /*0140*/  S2R R10, SR_TID.X ;  /* 0x00000000000a7919 */ /* 0x000f220000002100 */
[----:B------:R-:W4:Y:S01]  /*0150*/  S2R R11, SR_TID.Y ;  /* 0x00000000000b7919 */ /* 0x000f220000002200 */
[----:B------:R-:W5:Y:S01]  /*0160*/  S2R R0, SR_TID.Z ;  /* 0x0000000000007919 */ /* 0x000f620000002300 */
[----:B---3--:R-:W-:Y:S01]  /*0170*/  IMAD.U32 R4, RZ, RZ, UR4 ;  /* 0x00000004ff047e24 */ /* 0x008fe2000f8e00ff */
[----:B------:R-:W-:Y:S01]  /*0180*/  MOV R5, UR5 ;  /* 0x0000000500057c02 */ /* 0x000fe20008000f00 */
[----:B0-----:R1:W-:Y:S04]  /*0190*/  STL.64 [R1], R8 ;  /* 0x0000000801007387 */ /* 0x0013e80000100a00 */
[----:B----4-:R1:W-:Y:S04]  /*01a0*/  STL.64 [R1+0x8], R10 ;  /* 0x0000080a01007387 */ /* 0x0103e80000100a00 */
[----:B-----5:R1:W-:Y:S02]  /*01b0*/  STL [R1+0x10], R0 ;  /* 0x0000100001007387 */ /* 0x0203e40000100800 */
[----:B------:R-:W-:-:S07]  /*01c0*/  LEPC R20, `(.L_x_1) ;  /* 0x000000001014794e */ /* 0x000fce0000000000 */
[----:B-12---:R-:W-:Y:S05]  /*01d0*/  CALL.ABS.NOINC R12 ;  /* 0x000000000c007343 */ /* 0x006fea0003c00000 */
.L_x_1:
[----:B------:R-:W-:Y:S05]  /*01e0*/  EXIT ;  /* 0x000000000000794d */ /* 0x000fea0003800000 */
.L_x_2:
[----:B------:R-:W-:-:S00]  /*01f0*/  BRA `(.L_x_2) ;  /* 0xfffffffc00fc7947 */ /* 0x000fc0000383ffff */
[----:B------:R-:W-:-:S00]  /*0200*/  NOP ;  /* 0x0000000000007918 */ /* 0x000fc00000000000 */
[----:B------:R-:W-:-:S00]  /*0210*/  NOP ;  /* 0x0000000000007918 */ /* 0x000fc00000000000 */
[----:B------:R-:W-:-:S00]  /*0220*/  NOP ;  /* 0x0000000000007918 */ /* 0x000fc00000000000 */
[----:B------:R-:W-:-:S00]  /*0230*/  NOP ;  /* 0x0000000000007918 */ /* 0x000fc00000000000 */
[----:B------:R-:W-:-:S00]  /*0240*/  NOP ;  /* 0x0000000000007918 */ /* 0x000fc00000000000 */
[----:B------:R-:W-:-:S00]  /*0250*/  NOP ;  /* 0x0000000000007918 */ /* 0x000fc00000000000 */
[----:B------:R-:W-:-:S00]  /*0260*/  NOP ;  /* 0x0000000000007918 */ /* 0x000fc00000000000 */
[----:B------:R-:W-:-:S00]  /*0270*/  NOP ;  /* 0x0000000000007918 */ /* 0x000fc00000000000 */
.L_x_3:


//--------------------- .nv.global.init           --------------------------
	.section	.nv.global.init,"aw",@progbits
.nv.global.init:
	.type		$str,@object
	.size		$str,($str$1 - $str)
$str:
        /*0000*/ 	.byte	0x68, 0x65, 0x6c, 0x6c, 0x6f, 0x20, 0x43, 0x75, 0x64, 0x61, 0x20, 0x0a, 0x00
	.type		$str$1,@object
	.size		$str$1,(.L_1 - $str$1)
$str$1:
        /*000d*/ 	.byte	0x62, 0x6c, 0x6f, 0x63, 0x6b, 0x49, 0x64, 0x78, 0x2e, 0x78, 0x3a, 0x20, 0x25, 0x64, 0x2c, 0x20
        /*001d*/ 	.byte	0x62, 0x6c, 0x6f, 0x63, 0x6b, 0x49, 0x64, 0x78, 0x2e, 0x79, 0x3a, 0x20, 0x25, 0x64, 0x2c, 0x20
        /*002d*/ 	.byte	0x74, 0x68, 0x72, 0x65, 0x61, 0x64, 0x69, 0x64, 0x78, 0x2e, 0x78, 0x3a, 0x20, 0x25, 0x64, 0x2c
        /*003d*/ 	.byte	0x20, 0x74, 0x68, 0x72, 0x65, 0x61, 0x64, 0x49, 0x64, 0x78, 0x2e, 0x79, 0x3a, 0x20, 0x25, 0x64
        /*004d*/ 	.byte	0x2c, 0x20, 0x74, 0x68, 0x72, 0x65, 0x61, 0x64, 0x69, 0x64, 0x78, 0x2e, 0x7a, 0x3a, 0x20, 0x25
        /*005d*/ 	.byte	0x64, 0x0a, 0x00
.L_1:


//--------------------- .nv.shared.reserved.0     --------------------------
	.section	.nv.shared.reserved.0,"aw",@nobits
	.weak		__nv_reservedSMEM_offset_0_alias
	.size		__nv_reservedSMEM_offset_0_alias, 0, 64
	.other		__nv_reservedSMEM_offset_0_alias,@"STO_CUDA_RESERVED_SHARED STV_DEFAULT"
__nv_reservedSMEM_offset_0_alias:
	.zero		0
	.zero		64


//--------------------- .nv.constant0._Z10hello_cudav --------------------------
	.section	.nv.constant0._Z10hello_cudav,"a",@progbits
	.sectionflags	@""
	.align	4
.nv.constant0._Z10hello_cudav:
	.zero		896


//--------------------- SYMBOLS --------------------------

	.type		.nv.reservedSmem.offset0,@object
	.size		.nv.reservedSmem.offset0,0x4
	.type		vprintf,@function
